	.headerflags	@"EF_CUDA_TEXMODE_UNIFIED EF_CUDA_64BIT_ADDRESS EF_CUDA_ACCELERATORS EF_CUDA_SM90 EF_CUDA_VIRTUAL_SM(EF_CUDA_SM90)"
	.elftype	@"ET_EXEC"


//--------------------- .nv.info                  --------------------------
	.section	.nv.info,"",@"SHT_CUDA_INFO"
	.align	4


	//----- nvinfo : EIATTR_REGCOUNT
	.align		4
        /*0000*/ 	.byte	0x04, 0x2f
        /*0002*/ 	.short	(.L_1 - .L_0)
	.align		4
.L_0:
        /*0004*/ 	.word	index@(triton_poi_fused__adaptive_avg_pool2d_15)
        /*0008*/ 	.word	0x00000012


	//----- nvinfo : EIATTR_MIN_STACK_SIZE
	.align		4
.L_1:
        /*000c*/ 	.byte	0x04, 0x12
        /*000e*/ 	.short	(.L_3 - .L_2)
	.align		4
.L_2:
        /*0010*/ 	.word	index@(triton_poi_fused__adaptive_avg_pool2d_15)
        /*0014*/ 	.word	0x00000000


	//----- nvinfo : EIATTR_FRAME_SIZE
	.align		4
.L_3:
        /*0018*/ 	.byte	0x04, 0x11
        /*001a*/ 	.short	(.L_5 - .L_4)
	.align		4
.L_4:
        /*001c*/ 	.word	index@(triton_poi_fused__adaptive_avg_pool2d_15)
        /*0020*/ 	.word	0x00000000


	//----- nvinfo : EIATTR_MIN_STACK_SIZE
	.align		4
.L_5:
        /*0024*/ 	.byte	0x04, 0x12
        /*0026*/ 	.short	(.L_7 - .L_6)
	.align		4
.L_6:
        /*0028*/ 	.word	index@(triton_poi_fused__adaptive_avg_pool2d_15)
        /*002c*/ 	.word	0x00000000
.L_7:


//--------------------- .nv.info.triton_poi_fused__adaptive_avg_pool2d_15 --------------------------
	.section	.nv.info.triton_poi_fused__adaptive_avg_pool2d_15,"",@"SHT_CUDA_INFO"
	.sectionflags	@""
	.align	4


	//----- nvinfo : EIATTR_CUDA_API_VERSION
	.align		4
        /*0000*/ 	.byte	0x04, 0x37
        /*0002*/ 	.short	(.L_9 - .L_8)
.L_8:
        /*0004*/ 	.word	0x0000007c


	//----- nvinfo : EIATTR_KPARAM_INFO
	.align		4
.L_9:
        /*0008*/ 	.byte	0x04, 0x17
        /*000a*/ 	.short	(.L_11 - .L_10)
.L_10:
        /*000c*/ 	.word	0x00000000
        /*0010*/ 	.short	0x0002
        /*0012*/ 	.short	0x0010
        /*0014*/ 	.byte	0x00, 0xf0, 0x11, 0x00


	//----- nvinfo : EIATTR_KPARAM_INFO
	.align		4
.L_11:
        /*0018*/ 	.byte	0x04, 0x17
        /*001a*/ 	.short	(.L_13 - .L_12)
.L_12:
        /*001c*/ 	.word	0x00000000
        /*0020*/ 	.short	0x0001
        /*0022*/ 	.short	0x0008
        /*0024*/ 	.byte	0x00, 0xf4, 0x21, 0x00


	//----- nvinfo : EIATTR_KPARAM_INFO
	.align		4
.L_13:
        /*0028*/ 	.byte	0x04, 0x17
        /*002a*/ 	.short	(.L_15 - .L_14)
.L_14:
        /*002c*/ 	.word	0x00000000
        /*0030*/ 	.short	0x0000
        /*0032*/ 	.short	0x0000
        /*0034*/ 	.byte	0x00, 0xf4, 0x21, 0x00


	//----- nvinfo : EIATTR_SPARSE_MMA_MASK
	.align		4
.L_15:
        /*0038*/ 	.byte	0x03, 0x50
        /*003a*/ 	.short	0x0000


	//----- nvinfo : EIATTR_MAXREG_COUNT
	.align		4
        /*003c*/ 	.byte	0x03, 0x1b
        /*003e*/ 	.short	0x00ff


	//----- nvinfo : EIATTR_EXIT_INSTR_OFFSETS
	.align		4
        /*0040*/ 	.byte	0x04, 0x1c
        /*0042*/ 	.short	(.L_17 - .L_16)


	//   ....[0]....
.L_16:
        /*0044*/ 	.word	0x00000250


	//   ....[1]....
        /*0048*/ 	.word	0x00000280


	//----- nvinfo : EIATTR_REQNTID
	.align		4
.L_17:
        /*004c*/ 	.byte	0x04, 0x10
        /*004e*/ 	.short	(.L_19 - .L_18)
.L_18:
        /*0050*/ 	.word	0x00000080
        /*0054*/ 	.word	0x00000001
        /*0058*/ 	.word	0x00000001


	//----- nvinfo : EIATTR_CBANK_PARAM_SIZE
	.align		4
.L_19:
        /*005c*/ 	.byte	0x03, 0x19
        /*005e*/ 	.short	0x0014


	//----- nvinfo : EIATTR_PARAM_CBANK
	.align		4
        /*0060*/ 	.byte	0x04, 0x0a
        /*0062*/ 	.short	(.L_21 - .L_20)
	.align		4
.L_20:
        /*0064*/ 	.word	index@(.nv.constant0.triton_poi_fused__adaptive_avg_pool2d_15)
        /*0068*/ 	.short	0x0210
        /*006a*/ 	.short	0x0014


	//----- nvinfo : EIATTR_SW_WAR
	.align		4
.L_21:
        /*006c*/ 	.byte	0x04, 0x36
        /*006e*/ 	.short	(.L_23 - .L_22)
.L_22:
        /*0070*/ 	.word	0x00000008
.L_23:


//--------------------- .nv.callgraph             --------------------------
	.section	.nv.callgraph,"",@"SHT_CUDA_CALLGRAPH"
	.align	4
	.sectionentsize	8
	.align		4
        /*0000*/ 	.word	0x00000000
	.align		4
        /*0004*/ 	.word	0xffffffff
	.align		4
        /*0008*/ 	.word	0x00000000
	.align		4
        /*000c*/ 	.word	0xfffffffe
	.align		4
        /*0010*/ 	.word	0x00000000
	.align		4
        /*0014*/ 	.word	0xfffffffd
	.align		4
        /*0018*/ 	.word	0x00000000
	.align		4
        /*001c*/ 	.word	0xfffffffc


//--------------------- .text.triton_poi_fused__adaptive_avg_pool2d_15 --------------------------
	.section	.text.triton_poi_fused__adaptive_avg_pool2d_15,"ax",@progbits
	.align	128
        .global         triton_poi_fused__adaptive_avg_pool2d_15
        .type           triton_poi_fused__adaptive_avg_pool2d_15,@function
        .size           triton_poi_fused__adaptive_avg_pool2d_15,(.L_x_1 - triton_poi_fused__adaptive_avg_pool2d_15)
        .other          triton_poi_fused__adaptive_avg_pool2d_15,@"STO_CUDA_ENTRY STV_DEFAULT"
triton_poi_fused__adaptive_avg_pool2d_15:
.text.triton_poi_fused__adaptive_avg_pool2d_15:
[----:B------:R-:W0:Y:S02]  /*0000*/  LDC R1, c[0x0][0x28] ;  /* 0x00000a00ff017b82 */ /* 0x000e240000000800 */
[----:B------:R-:W1:Y:S01]  /*0010*/  S2R R0, SR_TID.X ;  /* 0x0000000000007919 */ /* 0x000e620000002100 */
[----:B------:R-:W-:Y:S01]  /*0020*/  IMAD.MOV.U32 R10, RZ, RZ, RZ ;  /* 0x000000ffff0a7224 */ /* 0x000fe200078e00ff */
[----:B------:R-:W-:Y:S01]  /*0030*/  CS2R R14, SRZ ;  /* 0x00000000000e7805 */ /* 0x000fe2000001ff00 */
[----:B------:R-:W-:Y:S01]  /*0040*/  ULDC.64 UR4, c[0x0][0x208] ;  /* 0x0000820000047ab9 */ /* 0x000fe20000000a00 */
[----:B------:R-:W2:Y:S01]  /*0050*/  S2R R3, SR_CTAID.X ;  /* 0x0000000000037919 */ /* 0x000ea20000002500 */
[----:B------:R-:W-:Y:S01]  /*0060*/  IMAD.MOV.U32 R12, RZ, RZ, RZ ;  /* 0x000000ffff0c7224 */ /* 0x000fe200078e00ff */
[----:B-1----:R-:W-:-:S05]  /*0070*/  LOP3.LUT R0, R0, 0x7f, RZ, 0xc0, !PT ;  /* 0x0000007f00007812 */ /* 0x002fca00078ec0ff */
[----:B--2---:R-:W-:Y:S02]  /*0080*/  IMAD R0, R3, 0x80, R0 ;  /* 0x0000008003007824 */ /* 0x004fe400078e0200 */
[----:B------:R-:W1:Y:S03]  /*0090*/  LDC.64 R2, c[0x0][0x210] ;  /* 0x00008400ff027b82 */ /* 0x000e660000000a00 */
[----:B------:R-:W-:Y:S02]  /*00a0*/  SHF.R.S32.HI R11, RZ, 0x1f, R0 ;  /* 0x0000001fff0b7819 */ /* 0x000fe40000011400 */
[----:B------:R-:W-:Y:S02]  /*00b0*/  ISETP.GE.AND P0, PT, R0, 0x100, PT ;  /* 0x000001000000780c */ /* 0x000fe40003f06270 */
[----:B------:R-:W-:-:S04]  /*00c0*/  LEA.HI R4, R11, R0, RZ, 0x2 ;  /* 0x000000000b047211 */ /* 0x000fc800078f10ff */
[C---:B------:R-:W-:Y:S02]  /*00d0*/  LOP3.LUT R5, R4.reuse, 0x7ffffffc, RZ, 0xc0, !PT ;  /* 0x7ffffffc04057812 */ /* 0x040fe400078ec0ff */
[----:B------:R-:W-:-:S03]  /*00e0*/  SHF.L.U32 R4, R4, 0x2, RZ ;  /* 0x0000000204047819 */ /* 0x000fc600000006ff */
[----:B------:R-:W-:Y:S01]  /*00f0*/  IMAD.IADD R5, R0, 0x1, -R5 ;  /* 0x0000000100057824 */ /* 0x000fe200078e0a05 */
[----:B------:R-:W-:-:S04]  /*0100*/  LOP3.LUT R4, R4, 0xfffffff0, RZ, 0xc0, !PT ;  /* 0xfffffff004047812 */ /* 0x000fc800078ec0ff */
[----:B------:R-:W-:-:S04]  /*0110*/  LEA R7, R5, R4, 0x1 ;  /* 0x0000000405077211 */ /* 0x000fc800078e08ff */
[----:B------:R-:W-:Y:S01]  /*0120*/  IADD3 R9, R7, 0x8, RZ ;  /* 0x0000000807097810 */ /* 0x000fe20007ffe0ff */
[----:B-1----:R-:W-:Y:S01]  /*0130*/  IMAD.WIDE R4, R7, 0x4, R2 ;  /* 0x0000000407047825 */ /* 0x002fe200078e0202 */
[----:B------:R-:W-:-:S03]  /*0140*/  IADD3 R13, R7, 0x9, RZ ;  /* 0x00000009070d7810 */ /* 0x000fc60007ffe0ff */
[--C-:B------:R-:W-:Y:S01]  /*0150*/  IMAD.WIDE R6, R9, 0x4, R2.reuse ;  /* 0x0000000409067825 */ /* 0x100fe200078e0202 */
[----:B------:R-:W2:Y:S01]  /*0160*/  @!P0 LDG.E.EL R10, desc[UR4][R4.64] ;  /* 0x00000004040a8981 */ /* 0x000ea2000c2e1900 */
[----:B------:R-:W1:Y:S03]  /*0170*/  LDC.64 R8, c[0x0][0x218] ;  /* 0x00008600ff087b82 */ /* 0x000e660000000a00 */
[----:B------:R3:W2:Y:S01]  /*0180*/  @!P0 LDG.E.EL R15, desc[UR4][R4.64+0x4] ;  /* 0x00000404040f8981 */ /* 0x0006a2000c2e1900 */
[----:B------:R-:W-:-:S03]  /*0190*/  IMAD.WIDE R2, R13, 0x4, R2 ;  /* 0x000000040d027825 */ /* 0x000fc600078e0202 */
[----:B------:R-:W4:Y:S04]  /*01a0*/  @!P0 LDG.E.EL R12, desc[UR4][R6.64] ;  /* 0x00000004060c8981 */ /* 0x000f28000c2e1900 */
[----:B------:R-:W5:Y:S01]  /*01b0*/  @!P0 LDG.E.EL R14, desc[UR4][R2.64] ;  /* 0x00000004020e8981 */ /* 0x000f62000c2e1900 */
[----:B------:R-:W-:-:S04]  /*01c0*/  LEA.HI R11, R11, R0, RZ, 0x6 ;  /* 0x000000000b0b7211 */ /* 0x000fc800078f30ff */
[----:B------:R-:W-:Y:S02]  /*01d0*/  LOP3.LUT R13, R11, 0xffffffc0, RZ, 0xc0, !PT ;  /* 0xffffffc00b0d7812 */ /* 0x000fe400078ec0ff */
[----:B------:R-:W-:-:S03]  /*01e0*/  SHF.R.S32.HI R11, RZ, 0x6, R11 ;  /* 0x00000006ff0b7819 */ /* 0x000fc6000001140b */
[----:B------:R-:W-:-:S04]  /*01f0*/  IMAD.IADD R0, R0, 0x1, -R13 ;  /* 0x0000000100007824 */ /* 0x000fc800078e0a0d */
[----:B---3--:R-:W-:-:S04]  /*0200*/  IMAD R5, R11, 0x140, R0 ;  /* 0x000001400b057824 */ /* 0x008fc800078e0200 */
[----:B-1----:R-:W-:-:S04]  /*0210*/  IMAD.WIDE R4, R5, 0x4, R8 ;  /* 0x0000000405047825 */ /* 0x002fc800078e0208 */
[----:B--2---:R-:W-:-:S04]  /*0220*/  FADD R15, R15, R10 ;  /* 0x0000000a0f0f7221 */ /* 0x004fc80000000000 */
[----:B----4-:R-:W-:-:S04]  /*0230*/  FADD R15, R15, R12 ;  /* 0x0000000c0f0f7221 */ /* 0x010fc80000000000 */
[----:B-----5:R-:W-:Y:S01]  /*0240*/  FADD R14, R15, R14 ;  /* 0x0000000e0f0e7221 */ /* 0x020fe20000000000 */
[----:B------:R-:W-:Y:S06]  /*0250*/  @P0 EXIT ;  /* 0x000000000000094d */ /* 0x000fec0003800000 */
[----:B------:R-:W-:-:S05]  /*0260*/  FMUL R3, R14, 0.25 ;  /* 0x3e8000000e037820 */ /* 0x000fca0000400000 */
[----:B------:R-:W-:Y:S01]  /*0270*/  STG.E desc[UR4][R4.64], R3 ;  /* 0x0000000304007986 */ /* 0x000fe2000c101904 */
[----:B------:R-:W-:Y:S05]  /*0280*/  EXIT ;  /* 0x000000000000794d */ /* 0x000fea0003800000 */
.L_x_0:
[----:B------:R-:W-:-:S00]  /*0290*/  BRA `(.L_x_0) ;  /* 0xfffffffc00fc7947 */ /* 0x000fc0000383ffff */
[----:B------:R-:W-:-:S00]  /*02a0*/  NOP ;  /* 0x0000000000007918 */ /* 0x000fc00000000000 */
        /* <DEDUP_REMOVED lines=13> */
.L_x_1:


//--------------------- .nv.constant0.triton_poi_fused__adaptive_avg_pool2d_15 --------------------------
	.section	.nv.constant0.triton_poi_fused__adaptive_avg_pool2d_15,"a",@progbits
	.sectionflags	@""
	.align	4
.nv.constant0.triton_poi_fused__adaptive_avg_pool2d_15:
	.zero		548
